	.headerflags	@"EF_CUDA_TEXMODE_UNIFIED EF_CUDA_64BIT_ADDRESS EF_CUDA_ACCELERATORS EF_CUDA_SM90 EF_CUDA_VIRTUAL_SM(EF_CUDA_SM90)"
	.elftype	@"ET_EXEC"


//--------------------- .nv.info                  --------------------------
	.section	.nv.info,"",@"SHT_CUDA_INFO"
	.align	4


	//----- nvinfo : EIATTR_REGCOUNT
	.align		4
        /*0000*/ 	.byte	0x04, 0x2f
        /*0002*/ 	.short	(.L_1 - .L_0)
	.align		4
.L_0:
        /*0004*/ 	.word	index@(triton_poi_fused_add_mean_var_5)
        /*0008*/ 	.word	0x00000012


	//----- nvinfo : EIATTR_MIN_STACK_SIZE
	.align		4
.L_1:
        /*000c*/ 	.byte	0x04, 0x12
        /*000e*/ 	.short	(.L_3 - .L_2)
	.align		4
.L_2:
        /*0010*/ 	.word	index@(triton_poi_fused_add_mean_var_5)
        /*0014*/ 	.word	0x00000000


	//----- nvinfo : EIATTR_FRAME_SIZE
	.align		4
.L_3:
        /*0018*/ 	.byte	0x04, 0x11
        /*001a*/ 	.short	(.L_5 - .L_4)
	.align		4
.L_4:
        /*001c*/ 	.word	index@(triton_poi_fused_add_mean_var_5)
        /*0020*/ 	.word	0x00000000


	//----- nvinfo : EIATTR_MIN_STACK_SIZE
	.align		4
.L_5:
        /*0024*/ 	.byte	0x04, 0x12
        /*0026*/ 	.short	(.L_7 - .L_6)
	.align		4
.L_6:
        /*0028*/ 	.word	index@(triton_poi_fused_add_mean_var_5)
        /*002c*/ 	.word	0x00000000
.L_7:


//--------------------- .nv.info.triton_poi_fused_add_mean_var_5 --------------------------
	.section	.nv.info.triton_poi_fused_add_mean_var_5,"",@"SHT_CUDA_INFO"
	.sectionflags	@""
	.align	4


	//----- nvinfo : EIATTR_CUDA_API_VERSION
	.align		4
        /*0000*/ 	.byte	0x04, 0x37
        /*0002*/ 	.short	(.L_9 - .L_8)
.L_8:
        /*0004*/ 	.word	0x0000007c


	//----- nvinfo : EIATTR_KPARAM_INFO
	.align		4
.L_9:
        /*0008*/ 	.byte	0x04, 0x17
        /*000a*/ 	.short	(.L_11 - .L_10)
.L_10:
        /*000c*/ 	.word	0x00000000
        /*0010*/ 	.short	0x0004
        /*0012*/ 	.short	0x0020
        /*0014*/ 	.byte	0x00, 0xf0, 0x11, 0x00


	//----- nvinfo : EIATTR_KPARAM_INFO
	.align		4
.L_11:
        /*0018*/ 	.byte	0x04, 0x17
        /*001a*/ 	.short	(.L_13 - .L_12)
.L_12:
        /*001c*/ 	.word	0x00000000
        /*0020*/ 	.short	0x0003
        /*0022*/ 	.short	0x0018
        /*0024*/ 	.byte	0x00, 0xf4, 0x21, 0x00


	//----- nvinfo : EIATTR_KPARAM_INFO
	.align		4
.L_13:
        /*0028*/ 	.byte	0x04, 0x17
        /*002a*/ 	.short	(.L_15 - .L_14)
.L_14:
        /*002c*/ 	.word	0x00000000
        /*0030*/ 	.short	0x0002
        /*0032*/ 	.short	0x0010
        /*0034*/ 	.byte	0x00, 0xf4, 0x21, 0x00


	//----- nvinfo : EIATTR_KPARAM_INFO
	.align		4
.L_15:
        /*0038*/ 	.byte	0x04, 0x17
        /*003a*/ 	.short	(.L_17 - .L_16)
.L_16:
        /*003c*/ 	.word	0x00000000
        /*0040*/ 	.short	0x0001
        /*0042*/ 	.short	0x0008
        /*0044*/ 	.byte	0x00, 0xf4, 0x21, 0x00


	//----- nvinfo : EIATTR_KPARAM_INFO
	.align		4
.L_17:
        /*0048*/ 	.byte	0x04, 0x17
        /*004a*/ 	.short	(.L_19 - .L_18)
.L_18:
        /*004c*/ 	.word	0x00000000
        /*0050*/ 	.short	0x0000
        /*0052*/ 	.short	0x0000
        /*0054*/ 	.byte	0x00, 0xf4, 0x21, 0x00


	//----- nvinfo : EIATTR_SPARSE_MMA_MASK
	.align		4
.L_19:
        /*0058*/ 	.byte	0x03, 0x50
        /*005a*/ 	.short	0x0000


	//----- nvinfo : EIATTR_MAXREG_COUNT
	.align		4
        /*005c*/ 	.byte	0x03, 0x1b
        /*005e*/ 	.short	0x00ff


	//----- nvinfo : EIATTR_EXIT_INSTR_OFFSETS
	.align		4
        /*0060*/ 	.byte	0x04, 0x1c
        /*0062*/ 	.short	(.L_21 - .L_20)


	//   ....[0]....
.L_20:
        /*0064*/ 	.word	0x00000320


	//   ....[1]....
        /*0068*/ 	.word	0x00000340


	//----- nvinfo : EIATTR_REQNTID
	.align		4
.L_21:
        /*006c*/ 	.byte	0x04, 0x10
        /*006e*/ 	.short	(.L_23 - .L_22)
.L_22:
        /*0070*/ 	.word	0x00000020
        /*0074*/ 	.word	0x00000001
        /*0078*/ 	.word	0x00000001


	//----- nvinfo : EIATTR_CBANK_PARAM_SIZE
	.align		4
.L_23:
        /*007c*/ 	.byte	0x03, 0x19
        /*007e*/ 	.short	0x0024


	//----- nvinfo : EIATTR_PARAM_CBANK
	.align		4
        /*0080*/ 	.byte	0x04, 0x0a
        /*0082*/ 	.short	(.L_25 - .L_24)
	.align		4
.L_24:
        /*0084*/ 	.word	index@(.nv.constant0.triton_poi_fused_add_mean_var_5)
        /*0088*/ 	.short	0x0210
        /*008a*/ 	.short	0x0024


	//----- nvinfo : EIATTR_SW_WAR
	.align		4
.L_25:
        /*008c*/ 	.byte	0x04, 0x36
        /*008e*/ 	.short	(.L_27 - .L_26)
.L_26:
        /*0090*/ 	.word	0x00000008
.L_27:


//--------------------- .nv.callgraph             --------------------------
	.section	.nv.callgraph,"",@"SHT_CUDA_CALLGRAPH"
	.align	4
	.sectionentsize	8
	.align		4
        /*0000*/ 	.word	0x00000000
	.align		4
        /*0004*/ 	.word	0xffffffff
	.align		4
        /*0008*/ 	.word	0x00000000
	.align		4
        /*000c*/ 	.word	0xfffffffe
	.align		4
        /*0010*/ 	.word	0x00000000
	.align		4
        /*0014*/ 	.word	0xfffffffd
	.align		4
        /*0018*/ 	.word	0x00000000
	.align		4
        /*001c*/ 	.word	0xfffffffc


//--------------------- .text.triton_poi_fused_add_mean_var_5 --------------------------
	.section	.text.triton_poi_fused_add_mean_var_5,"ax",@progbits
	.align	128
        .global         triton_poi_fused_add_mean_var_5
        .type           triton_poi_fused_add_mean_var_5,@function
        .size           triton_poi_fused_add_mean_var_5,(.L_x_1 - triton_poi_fused_add_mean_var_5)
        .other          triton_poi_fused_add_mean_var_5,@"STO_CUDA_ENTRY STV_DEFAULT"
triton_poi_fused_add_mean_var_5:
.text.triton_poi_fused_add_mean_var_5:
[----:B------:R-:W0:Y:S02]  /*0000*/  LDC R1, c[0x0][0x28] ;  /* 0x00000a00ff017b82 */ /* 0x000e240000000800 */
[----:B------:R-:W1:Y:S01]  /*0010*/  S2R R12, SR_TID.X ;  /* 0x00000000000c7919 */ /* 0x000e620000002100 */
[----:B------:R-:W2:Y:S01]  /*0020*/  LDC.64 R2, c[0x0][0x218] ;  /* 0x00008600ff027b82 */ /* 0x000ea20000000a00 */
[----:B------:R-:W-:Y:S01]  /*0030*/  CS2R R10, SRZ ;  /* 0x00000000000a7805 */ /* 0x000fe2000001ff00 */
[----:B------:R-:W-:Y:S01]  /*0040*/  HFMA2.MMA R13, -RZ, RZ, 0, 0 ;  /* 0x00000000ff0d7435 */ /* 0x000fe200000001ff */
[----:B------:R-:W3:Y:S01]  /*0050*/  S2R R9, SR_CTAID.X ;  /* 0x0000000000097919 */ /* 0x000ee20000002500 */
[----:B------:R-:W-:Y:S01]  /*0060*/  ULDC.64 UR4, c[0x0][0x208] ;  /* 0x0000820000047ab9 */ /* 0x000fe20000000a00 */
[----:B------:R-:W-:-:S03]  /*0070*/  MOV R8, RZ ;  /* 0x000000ff00087202 */ /* 0x000fc60000000f00 */
[----:B------:R-:W4:Y:S01]  /*0080*/  LDC.64 R4, c[0x0][0x220] ;  /* 0x00008800ff047b82 */ /* 0x000f220000000a00 */
[----:B-1----:R-:W-:-:S04]  /*0090*/  LOP3.LUT R0, R12, 0xf, RZ, 0xc0, !PT ;  /* 0x0000000f0c007812 */ /* 0x002fc800078ec0ff */
[----:B---3--:R-:W-:Y:S01]  /*00a0*/  LEA R9, R9, R0, 0x4 ;  /* 0x0000000009097211 */ /* 0x008fe200078e20ff */
[----:B------:R-:W-:-:S03]  /*00b0*/  HFMA2.MMA R0, -RZ, RZ, 0, 0 ;  /* 0x00000000ff007435 */ /* 0x000fc600000001ff */
[C---:B------:R-:W-:Y:S02]  /*00c0*/  ISETP.GE.AND P0, PT, R9.reuse, 0x10, PT ;  /* 0x000000100900780c */ /* 0x040fe40003f06270 */
[----:B------:R-:W-:-:S05]  /*00d0*/  SHF.L.U32 R7, R9, 0x2, RZ ;  /* 0x0000000209077819 */ /* 0x000fca00000006ff */
[----:B--2---:R-:W-:-:S04]  /*00e0*/  IMAD.WIDE R2, R7, 0x4, R2 ;  /* 0x0000000407027825 */ /* 0x004fc800078e0202 */
[----:B----4-:R-:W-:Y:S01]  /*00f0*/  IMAD.WIDE R4, R7, 0x4, R4 ;  /* 0x0000000407047825 */ /* 0x010fe200078e0204 */
[----:B------:R-:W-:Y:S01]  /*0100*/  CS2R R6, SRZ ;  /* 0x0000000000067805 */ /* 0x000fe2000001ff00 */
[----:B------:R-:W2:Y:S01]  /*0110*/  @!P0 LDG.E.EL R0, desc[UR4][R2.64] ;  /* 0x0000000402008981 */ /* 0x000ea2000c2e1900 */
[----:B------:R-:W-:-:S03]  /*0120*/  MOV R15, RZ ;  /* 0x000000ff000f7202 */ /* 0x000fc60000000f00 */
[----:B------:R-:W3:Y:S04]  /*0130*/  @!P0 LDG.E.EL R11, desc[UR4][R4.64+0x4] ;  /* 0x00000404040b8981 */ /* 0x000ee8000c2e1900 */
[----:B------:R-:W3:Y:S04]  /*0140*/  @!P0 LDG.E.EL R6, desc[UR4][R2.64+0x4] ;  /* 0x0000040402068981 */ /* 0x000ee8000c2e1900 */
[----:B------:R-:W2:Y:S04]  /*0150*/  @!P0 LDG.E.EL R7, desc[UR4][R4.64] ;  /* 0x0000000404078981 */ /* 0x000ea8000c2e1900 */
[----:B------:R-:W4:Y:S04]  /*0160*/  @!P0 LDG.E.EL R8, desc[UR4][R2.64+0x8] ;  /* 0x0000080402088981 */ /* 0x000f28000c2e1900 */
[----:B------:R-:W4:Y:S04]  /*0170*/  @!P0 LDG.E.EL R13, desc[UR4][R4.64+0x8] ;  /* 0x00000804040d8981 */ /* 0x000f28000c2e1900 */
[----:B------:R-:W5:Y:S04]  /*0180*/  @!P0 LDG.E.EL R10, desc[UR4][R2.64+0xc] ;  /* 0x00000c04020a8981 */ /* 0x000f68000c2e1900 */
[----:B------:R1:W5:Y:S01]  /*0190*/  @!P0 LDG.E.EL R15, desc[UR4][R4.64+0xc] ;  /* 0x00000c04040f8981 */ /* 0x000362000c2e1900 */
[----:B------:R-:W-:Y:S01]  /*01a0*/  LOP3.LUT P0, RZ, R12, 0x10, RZ, 0xc0, !PT ;  /* 0x000000100cff7812 */ /* 0x000fe2000780c0ff */
[----:B-1----:R-:W1:Y:S03]  /*01b0*/  LDC.64 R4, c[0x0][0x228] ;  /* 0x00008a00ff047b82 */ /* 0x002e660000000a00 */
[C---:B------:R-:W-:Y:S01]  /*01c0*/  ISETP.LT.AND P0, PT, R9.reuse, 0x10, !P0 ;  /* 0x000000100900780c */ /* 0x040fe20004701270 */
[----:B-1----:R-:W-:-:S04]  /*01d0*/  IMAD.WIDE R4, R9, 0x4, R4 ;  /* 0x0000000409047825 */ /* 0x002fc800078e0204 */
[----:B---3--:R-:W-:Y:S01]  /*01e0*/  FADD R11, R11, R6 ;  /* 0x000000060b0b7221 */ /* 0x008fe20000000000 */
[----:B--2---:R-:W-:-:S04]  /*01f0*/  FADD R0, R7, R0 ;  /* 0x0000000007007221 */ /* 0x004fc80000000000 */
[----:B------:R-:W-:Y:S01]  /*0200*/  FADD R6, R0, R11 ;  /* 0x0000000b00067221 */ /* 0x000fe20000000000 */
[----:B----4-:R-:W-:-:S04]  /*0210*/  FADD R13, R13, R8 ;  /* 0x000000080d0d7221 */ /* 0x010fc80000000000 */
[----:B------:R-:W-:Y:S01]  /*0220*/  FADD R7, R6, R13 ;  /* 0x0000000d06077221 */ /* 0x000fe20000000000 */
[----:B-----5:R-:W-:-:S04]  /*0230*/  FADD R10, R15, R10 ;  /* 0x0000000a0f0a7221 */ /* 0x020fc80000000000 */
[----:B------:R-:W-:-:S04]  /*0240*/  FADD R7, R10, R7 ;  /* 0x000000070a077221 */ /* 0x000fc80000000000 */
[----:B------:R-:W-:Y:S02]  /*0250*/  FMUL R15, R7, 0.25 ;  /* 0x3e800000070f7820 */ /* 0x000fe40000400000 */
[----:B------:R-:W1:Y:S02]  /*0260*/  LDC.64 R6, c[0x0][0x210] ;  /* 0x00008400ff067b82 */ /* 0x000e640000000a00 */
[--C-:B------:R-:W-:Y:S01]  /*0270*/  FADD R11, R11, -R15.reuse ;  /* 0x8000000f0b0b7221 */ /* 0x100fe20000000000 */
[----:B------:R-:W-:-:S03]  /*0280*/  FADD R0, R0, -R15 ;  /* 0x8000000f00007221 */ /* 0x000fc60000000000 */
[----:B------:R-:W-:-:S04]  /*0290*/  FMUL R11, R11, R11 ;  /* 0x0000000b0b0b7220 */ /* 0x000fc80000400000 */
[----:B------:R-:W-:Y:S01]  /*02a0*/  FFMA R11, R0, R0, R11 ;  /* 0x00000000000b7223 */ /* 0x000fe2000000000b */
[--C-:B------:R-:W-:Y:S01]  /*02b0*/  FADD R0, R13, -R15.reuse ;  /* 0x8000000f0d007221 */ /* 0x100fe20000000000 */
[----:B------:R-:W-:-:S03]  /*02c0*/  FADD R10, R10, -R15 ;  /* 0x8000000f0a0a7221 */ /* 0x000fc60000000000 */
[----:B------:R-:W-:-:S04]  /*02d0*/  FFMA R11, R0, R0, R11 ;  /* 0x00000000000b7223 */ /* 0x000fc8000000000b */
[----:B------:R-:W-:-:S04]  /*02e0*/  FFMA R11, R10, R10, R11 ;  /* 0x0000000a0a0b7223 */ /* 0x000fc8000000000b */
[----:B------:R-:W-:Y:S01]  /*02f0*/  FMUL R11, R11, 0.25 ;  /* 0x3e8000000b0b7820 */ /* 0x000fe20000400000 */
[----:B-1----:R-:W-:-:S05]  /*0300*/  IMAD.WIDE R2, R9, 0x4, R6 ;  /* 0x0000000409027825 */ /* 0x002fca00078e0206 */
[----:B------:R1:W-:Y:S01]  /*0310*/  @P0 STG.E desc[UR4][R2.64], R11 ;  /* 0x0000000b02000986 */ /* 0x0003e2000c101904 */
[----:B------:R-:W-:Y:S05]  /*0320*/  @!P0 EXIT ;  /* 0x000000000000894d */ /* 0x000fea0003800000 */
[----:B------:R-:W-:Y:S01]  /*0330*/  STG.E desc[UR4][R4.64], R15 ;  /* 0x0000000f04007986 */ /* 0x000fe2000c101904 */
[----:B------:R-:W-:Y:S05]  /*0340*/  EXIT ;  /* 0x000000000000794d */ /* 0x000fea0003800000 */
.L_x_0:
[----:B------:R-:W-:-:S00]  /*0350*/  BRA `(.L_x_0) ;  /* 0xfffffffc00fc7947 */ /* 0x000fc0000383ffff */
[----:B------:R-:W-:-:S00]  /*0360*/  NOP ;  /* 0x0000000000007918 */ /* 0x000fc00000000000 */
        /* <DEDUP_REMOVED lines=9> */
.L_x_1:


//--------------------- .nv.constant0.triton_poi_fused_add_mean_var_5 --------------------------
	.section	.nv.constant0.triton_poi_fused_add_mean_var_5,"a",@progbits
	.sectionflags	@""
	.align	4
.nv.constant0.triton_poi_fused_add_mean_var_5:
	.zero		564
